//
// Generated by NVIDIA NVVM Compiler
//
// Compiler Build ID: CL-36424714
// Cuda compilation tools, release 13.0, V13.0.88
// Based on NVVM 20.0.0
//

.version 9.0
.target sm_100
.address_size 64

	// .globl	_Z4testPiS_S_
.extern .func  (.param .b32 func_retval0) vprintf
(
	.param .b64 vprintf_param_0,
	.param .b64 vprintf_param_1
)
;
.global .align 1 .b8 $str[27] = {91, 99, 117, 100, 97, 93, 32, 100, 101, 118, 95, 100, 97, 116, 97, 49, 32, 97, 100, 100, 114, 58, 32, 37, 112, 10};
.global .align 1 .b8 $str$1[27] = {91, 99, 117, 100, 97, 93, 32, 100, 101, 118, 95, 100, 97, 116, 97, 50, 32, 97, 100, 100, 114, 58, 32, 37, 112, 10};
.global .align 1 .b8 $str$2[27] = {91, 99, 117, 100, 97, 93, 32, 100, 101, 118, 95, 100, 97, 116, 97, 51, 32, 97, 100, 100, 114, 58, 32, 37, 112, 10};

.visible .entry _Z4testPiS_S_(
	.param .u64 .ptr .align 1 _Z4testPiS_S__param_0,
	.param .u64 .ptr .align 1 _Z4testPiS_S__param_1,
	.param .u64 .ptr .align 1 _Z4testPiS_S__param_2
)
{
	.local .align 8 .b8 	__local_depot0[8];
	.reg .b64 	%SP;
	.reg .b64 	%SPL;
	.reg .b32 	%r<7>;
	.reg .b64 	%rd<12>;

	mov.u64 	%SPL, __local_depot0;
	cvta.local.u64 	%SP, %SPL;
	ld.param.u64 	%rd1, [_Z4testPiS_S__param_0];
	ld.param.u64 	%rd2, [_Z4testPiS_S__param_1];
	ld.param.u64 	%rd3, [_Z4testPiS_S__param_2];
	add.u64 	%rd4, %SP, 0;
	add.u64 	%rd5, %SPL, 0;
	st.local.u64 	[%rd5], %rd1;
	mov.u64 	%rd6, $str;
	cvta.global.u64 	%rd7, %rd6;
	{ // callseq 0, 0
	.param .b64 param0;
	st.param.b64 	[param0], %rd7;
	.param .b64 param1;
	st.param.b64 	[param1], %rd4;
	.param .b32 retval0;
	call.uni (retval0), 
	vprintf, 
	(
	param0, 
	param1
	);
	ld.param.b32 	%r1, [retval0];
	} // callseq 0
	st.local.u64 	[%rd5], %rd2;
	mov.u64 	%rd8, $str$1;
	cvta.global.u64 	%rd9, %rd8;
	{ // callseq 1, 0
	.param .b64 param0;
	st.param.b64 	[param0], %rd9;
	.param .b64 param1;
	st.param.b64 	[param1], %rd4;
	.param .b32 retval0;
	call.uni (retval0), 
	vprintf, 
	(
	param0, 
	param1
	);
	ld.param.b32 	%r3, [retval0];
	} // callseq 1
	st.local.u64 	[%rd5], %rd3;
	mov.u64 	%rd10, $str$2;
	cvta.global.u64 	%rd11, %rd10;
	{ // callseq 2, 0
	.param .b64 param0;
	st.param.b64 	[param0], %rd11;
	.param .b64 param1;
	st.param.b64 	[param1], %rd4;
	.param .b32 retval0;
	call.uni (retval0), 
	vprintf, 
	(
	param0, 
	param1
	);
	ld.param.b32 	%r5, [retval0];
	} // callseq 2
	ret;

}


// ===== COMPILED SASS (sm_100) =====

	.target	sm_100

	.elftype	@"ET_EXEC"


//--------------------- .note.nv.tkinfo           --------------------------
	.section	.note.nv.tkinfo,"",@"SHT_NOTE"
	.sectionflags	@"SHF_NOTE_NV_TKINFO"
	.tkinfo
        /*0018*/ 	.word	0x00000002
        /*0030*/ 	.string	""
        /*0030*/ 	.string	"ptxas"
        /*0030*/ 	.string	"Cuda compilation tools, release 13.0, V13.0.88"
        /*0030*/ 	.string	"Build cuda_13.0.r13.0/compiler.36424714_0"
        /*0030*/ 	.string	"-arch sm_100 -m 64 "



//--------------------- .note.nv.cuinfo           --------------------------
	.section	.note.nv.cuinfo,"",@"SHT_NOTE"
	.sectionflags	@"SHF_NOTE_NV_CUINFO"
        /*0018*/ 	.short	0x0002
        /*001a*/ 	.short	0x0064
        /*001c*/ 	.short	0x0082
	.zero		2


//--------------------- .nv.info                  --------------------------
	.section	.nv.info,"",@"SHT_CUDA_INFO"
	.align	4


	//----- nvinfo : EIATTR_REGCOUNT
	.align		4
        /*0000*/ 	.byte	0x04, 0x2f
        /*0002*/ 	.short	(.L_4 - .L_3)
	.align		4
.L_3:
        /*0004*/ 	.word	index@(_Z4testPiS_S_)
        /*0008*/ 	.word	0x00000018


	//----- nvinfo : EIATTR_FRAME_SIZE
	.align		4
.L_4:
        /*000c*/ 	.byte	0x04, 0x11
        /*000e*/ 	.short	(.L_6 - .L_5)
	.align		4
.L_5:
        /*0010*/ 	.word	index@(_Z4testPiS_S_)
        /*0014*/ 	.word	0x00000008


	//----- nvinfo : EIATTR_MIN_STACK_SIZE
	.align		4
.L_6:
        /*0018*/ 	.byte	0x04, 0x12
        /*001a*/ 	.short	(.L_8 - .L_7)
	.align		4
.L_7:
        /*001c*/ 	.word	index@(_Z4testPiS_S_)
        /*0020*/ 	.word	0x00000008
.L_8:


//--------------------- .nv.compat                --------------------------
	.section	.nv.compat,"",@"SHT_CUDA_COMPAT_INFO"
	.align	4
        /*0000*/ 	.byte	0x02, 0x09, 0x00, 0x00, 0x02, 0x02, 0x01, 0x00, 0x02, 0x05, 0x05, 0x00, 0x03, 0x07, 0x01, 0x01
        /*0010*/ 	.byte	0x02, 0x03, 0x00, 0x00, 0x02, 0x06, 0x01, 0x00, 0x04, 0x0b, 0x08, 0x00, 0x09, 0x00, 0x00, 0x00
        /*0020*/ 	.byte	0x00, 0x00, 0x00, 0x00


//--------------------- .nv.info._Z4testPiS_S_    --------------------------
	.section	.nv.info._Z4testPiS_S_,"",@"SHT_CUDA_INFO"
	.sectionflags	@""
	.align	4


	//----- nvinfo : EIATTR_CUDA_API_VERSION
	.align		4
        /*0000*/ 	.byte	0x04, 0x37
        /*0002*/ 	.short	(.L_10 - .L_9)
.L_9:
        /*0004*/ 	.word	0x00000082


	//----- nvinfo : EIATTR_KPARAM_INFO
	.align		4
.L_10:
        /*0008*/ 	.byte	0x04, 0x17
        /*000a*/ 	.short	(.L_12 - .L_11)
.L_11:
        /*000c*/ 	.word	0x00000000
        /*0010*/ 	.short	0x0002
        /*0012*/ 	.short	0x0010
        /*0014*/ 	.byte	0x00, 0xf5, 0x21, 0x00


	//----- nvinfo : EIATTR_KPARAM_INFO
	.align		4
.L_12:
        /*0018*/ 	.byte	0x04, 0x17
        /*001a*/ 	.short	(.L_14 - .L_13)
.L_13:
        /*001c*/ 	.word	0x00000000
        /*0020*/ 	.short	0x0001
        /*0022*/ 	.short	0x0008
        /*0024*/ 	.byte	0x00, 0xf5, 0x21, 0x00


	//----- nvinfo : EIATTR_KPARAM_INFO
	.align		4
.L_14:
        /*0028*/ 	.byte	0x04, 0x17
        /*002a*/ 	.short	(.L_16 - .L_15)
.L_15:
        /*002c*/ 	.word	0x00000000
        /*0030*/ 	.short	0x0000
        /*0032*/ 	.short	0x0000
        /*0034*/ 	.byte	0x00, 0xf5, 0x21, 0x00


	//----- nvinfo : EIATTR_SPARSE_MMA_MASK
	.align		4
.L_16:
        /*0038*/ 	.byte	0x03, 0x50
        /*003a*/ 	.short	0x0000


	//----- nvinfo : EIATTR_MAXREG_COUNT
	.align		4
        /*003c*/ 	.byte	0x03, 0x1b
        /*003e*/ 	.short	0x00ff


	//----- nvinfo : EIATTR_EXTERNS
	.align		4
        /*0040*/ 	.byte	0x04, 0x0f
        /*0042*/ 	.short	(.L_18 - .L_17)


	//   ....[0]....
	.align		4
.L_17:
        /*0044*/ 	.word	index@(vprintf)


	//----- nvinfo : EIATTR_MERCURY_ISA_VERSION
	.align		4
.L_18:
        /*0048*/ 	.byte	0x03, 0x5f
        /*004a*/ 	.short	0x0101


	//----- nvinfo : EIATTR_VRC_CTA_INIT_COUNT
	.align		4
        /*004c*/ 	.byte	0x02, 0x4a
	.zero		1
	.zero		1


	//----- nvinfo : EIATTR_SYSCALL_OFFSETS
	.align		4
        /*0050*/ 	.byte	0x04, 0x46
        /*0052*/ 	.short	(.L_20 - .L_19)


	//   ....[0]....
.L_19:
        /*0054*/ 	.word	0x00000100


	//   ....[1]....
        /*0058*/ 	.word	0x000001a0


	//   ....[2]....
        /*005c*/ 	.word	0x00000240


	//----- nvinfo : EIATTR_EXIT_INSTR_OFFSETS
	.align		4
.L_20:
        /*0060*/ 	.byte	0x04, 0x1c
        /*0062*/ 	.short	(.L_22 - .L_21)


	//   ....[0]....
.L_21:
        /*0064*/ 	.word	0x00000250


	//----- nvinfo : EIATTR_CBANK_PARAM_SIZE
	.align		4
.L_22:
        /*0068*/ 	.byte	0x03, 0x19
        /*006a*/ 	.short	0x0018


	//----- nvinfo : EIATTR_PARAM_CBANK
	.align		4
        /*006c*/ 	.byte	0x04, 0x0a
        /*006e*/ 	.short	(.L_24 - .L_23)
	.align		4
.L_23:
        /*0070*/ 	.word	index@(.nv.constant0._Z4testPiS_S_)
        /*0074*/ 	.short	0x0380
        /*0076*/ 	.short	0x0018


	//----- nvinfo : EIATTR_SW_WAR
	.align		4
.L_24:
        /*0078*/ 	.byte	0x04, 0x36
        /*007a*/ 	.short	(.L_26 - .L_25)
.L_25:
        /*007c*/ 	.word	0x00000008
.L_26:


//--------------------- .nv.callgraph             --------------------------
	.section	.nv.callgraph,"",@"SHT_CUDA_CALLGRAPH"
	.align	4
	.sectionentsize	8
	.align		4
        /*0000*/ 	.word	0x00000000
	.align		4
        /*0004*/ 	.word	0xffffffff
	.align		4
        /*0008*/ 	.word	index@(_Z4testPiS_S_)
	.align		4
        /*000c*/ 	.word	index@(vprintf)
	.align		4
        /*0010*/ 	.word	0x00000000
	.align		4
        /*0014*/ 	.word	0xfffffffe
	.align		4
        /*0018*/ 	.word	0x00000000
	.align		4
        /*001c*/ 	.word	0xfffffffd
	.align		4
        /*0020*/ 	.word	0x00000000
	.align		4
        /*0024*/ 	.word	0xfffffffc


//--------------------- .nv.constant4             --------------------------
	.section	.nv.constant4,"a",@progbits
	.align	8
	.align		8
.nv.constant4:
        /*0000*/ 	.dword	vprintf
	.align		8
        /*0008*/ 	.dword	$str
	.align		8
        /*0010*/ 	.dword	$str$1
	.align		8
        /*0018*/ 	.dword	$str$2


//--------------------- .text._Z4testPiS_S_       --------------------------
	.section	.text._Z4testPiS_S_,"ax",@progbits
	.align	128
        .global         _Z4testPiS_S_
        .type           _Z4testPiS_S_,@function
        .size           _Z4testPiS_S_,(.L_x_4 - _Z4testPiS_S_)
        .other          _Z4testPiS_S_,@"STO_CUDA_ENTRY STV_DEFAULT"
_Z4testPiS_S_:
.text._Z4testPiS_S_:
[----:B------:R-:W0:Y:S08]  /*0000*/  LDC R1, c[0x0][0x37c] ;  /* 0x0000df00ff017b82 */ /* 0x000e300000000800 */
[----:B------:R-:W1:Y:S01]  /*0010*/  LDC.64 R10, c[0x0][0x380] ;  /* 0x0000e000ff0a7b82 */ /* 0x000e620000000a00 */
[----:B------:R-:W2:Y:S01]  /*0020*/  LDCU UR4, c[0x0][0x2f8] ;  /* 0x00005f00ff0477ac */ /* 0x000ea20008000800 */
[----:B0-----:R-:W-:Y:S01]  /*0030*/  VIADD R1, R1, 0xfffffff8 ;  /* 0xfffffff801017836 */ /* 0x001fe20000000000 */
[----:B------:R-:W-:Y:S01]  /*0040*/  MOV R2, 0x0 ;  /* 0x0000000000027802 */ /* 0x000fe20000000f00 */
[----:B------:R-:W0:Y:S04]  /*0050*/  LDCU UR5, c[0x0][0x2fc] ;  /* 0x00005f80ff0577ac */ /* 0x000e280008000800 */
[----:B------:R3:W4:Y:S01]  /*0060*/  LDC.64 R8, c[0x4][R2] ;  /* 0x0100000002087b82 */ /* 0x0007220000000a00 */
[----:B------:R-:W5:Y:S01]  /*0070*/  LDCU.64 UR6, c[0x4][0x8] ;  /* 0x01000100ff0677ac */ /* 0x000f620008000a00 */
[----:B--2---:R-:W-:Y:S01]  /*0080*/  IADD3 R17, P0, PT, R1, UR4, RZ ;  /* 0x0000000401117c10 */ /* 0x004fe2000ff1e0ff */
[----:B-1----:R3:W-:Y:S04]  /*0090*/  STL.64 [R1], R10 ;  /* 0x0000000a01007387 */ /* 0x0027e80000100a00 */
[----:B0-----:R-:W-:Y:S01]  /*00a0*/  IMAD.X R16, RZ, RZ, UR5, P0 ;  /* 0x00000005ff107e24 */ /* 0x001fe200080e06ff */
[----:B-----5:R-:W-:Y:S01]  /*00b0*/  MOV R4, UR6 ;  /* 0x0000000600047c02 */ /* 0x020fe20008000f00 */
[----:B------:R-:W-:-:S02]  /*00c0*/  IMAD.U32 R5, RZ, RZ, UR7 ;  /* 0x00000007ff057e24 */ /* 0x000fc4000f8e00ff */
[----:B------:R-:W-:Y:S01]  /*00d0*/  IMAD.MOV.U32 R6, RZ, RZ, R17 ;  /* 0x000000ffff067224 */ /* 0x000fe200078e0011 */
[----:B---3--:R-:W-:-:S07]  /*00e0*/  MOV R7, R16 ;  /* 0x0000001000077202 */ /* 0x008fce0000000f00 */
[----:B------:R-:W-:-:S07]  /*00f0*/  LEPC R20, `(.L_x_0) ;  /* 0x000000001014794e */ /* 0x000fce0000000000 */
[----:B----4-:R-:W-:Y:S05]  /*0100*/  CALL.ABS.NOINC R8 ;  /* 0x0000000008007343 */ /* 0x010fea0003c00000 */
.L_x_0:
[----:B------:R-:W0:Y:S01]  /*0110*/  LDC.64 R8, c[0x0][0x388] ;  /* 0x0000e200ff087b82 */ /* 0x000e220000000a00 */
[----:B------:R-:W1:Y:S01]  /*0120*/  LDCU.64 UR4, c[0x4][0x10] ;  /* 0x01000200ff0477ac */ /* 0x000e620008000a00 */
[----:B------:R-:W-:Y:S01]  /*0130*/  IMAD.MOV.U32 R6, RZ, RZ, R17 ;  /* 0x000000ffff067224 */ /* 0x000fe200078e0011 */
[----:B------:R-:W-:-:S05]  /*0140*/  MOV R7, R16 ;  /* 0x0000001000077202 */ /* 0x000fca0000000f00 */
[----:B------:R2:W3:Y:S01]  /*0150*/  LDC.64 R10, c[0x4][R2] ;  /* 0x01000000020a7b82 */ /* 0x0004e20000000a00 */
[----:B-1----:R-:W-:Y:S01]  /*0160*/  IMAD.U32 R4, RZ, RZ, UR4 ;  /* 0x00000004ff047e24 */ /* 0x002fe2000f8e00ff */
[----:B------:R-:W-:Y:S01]  /*0170*/  MOV R5, UR5 ;  /* 0x0000000500057c02 */ /* 0x000fe20008000f00 */
[----:B0-----:R2:W-:Y:S06]  /*0180*/  STL.64 [R1], R8 ;  /* 0x0000000801007387 */ /* 0x0015ec0000100a00 */
[----:B------:R-:W-:-:S07]  /*0190*/  LEPC R20, `(.L_x_1) ;  /* 0x000000001014794e */ /* 0x000fce0000000000 */
[----:B--23--:R-:W-:Y:S05]  /*01a0*/  CALL.ABS.NOINC R10 ;  /* 0x000000000a007343 */ /* 0x00cfea0003c00000 */
.L_x_1:
[----:B------:R-:W0:Y:S01]  /*01b0*/  LDC.64 R8, c[0x0][0x390] ;  /* 0x0000e400ff087b82 */ /* 0x000e220000000a00 */
[----:B------:R-:W1:Y:S01]  /*01c0*/  LDCU.64 UR4, c[0x4][0x18] ;  /* 0x01000300ff0477ac */ /* 0x000e620008000a00 */
[----:B------:R-:W-:Y:S01]  /*01d0*/  IMAD.MOV.U32 R6, RZ, RZ, R17 ;  /* 0x000000ffff067224 */ /* 0x000fe200078e0011 */
[----:B------:R-:W-:-:S05]  /*01e0*/  MOV R7, R16 ;  /* 0x0000001000077202 */ /* 0x000fca0000000f00 */
[----:B------:R-:W2:Y:S01]  /*01f0*/  LDC.64 R2, c[0x4][R2] ;  /* 0x0100000002027b82 */ /* 0x000ea20000000a00 */
[----:B-1----:R-:W-:Y:S01]  /*0200*/  IMAD.U32 R4, RZ, RZ, UR4 ;  /* 0x00000004ff047e24 */ /* 0x002fe2000f8e00ff */
[----:B------:R-:W-:Y:S01]  /*0210*/  MOV R5, UR5 ;  /* 0x0000000500057c02 */ /* 0x000fe20008000f00 */
[----:B0-----:R0:W-:Y:S06]  /*0220*/  STL.64 [R1], R8 ;  /* 0x0000000801007387 */ /* 0x0011ec0000100a00 */
[----:B------:R-:W-:-:S07]  /*0230*/  LEPC R20, `(.L_x_2) ;  /* 0x000000001014794e */ /* 0x000fce0000000000 */
[----:B0-2---:R-:W-:Y:S05]  /*0240*/  CALL.ABS.NOINC R2 ;  /* 0x0000000002007343 */ /* 0x005fea0003c00000 */
.L_x_2:
[----:B------:R-:W-:Y:S05]  /*0250*/  EXIT ;  /* 0x000000000000794d */ /* 0x000fea0003800000 */
.L_x_3:
[----:B------:R-:W-:-:S00]  /*0260*/  BRA `(.L_x_3) ;  /* 0xfffffffc00fc7947 */ /* 0x000fc0000383ffff */
[----:B------:R-:W-:-:S00]  /*0270*/  NOP ;  /* 0x0000000000007918 */ /* 0x000fc00000000000 */
        /* <DEDUP_REMOVED lines=8> */
.L_x_4:


//--------------------- .nv.global.init           --------------------------
	.section	.nv.global.init,"aw",@progbits
.nv.global.init:
	.type		$str$2,@object
	.size		$str$2,($str - $str$2)
$str$2:
        /*0000*/ 	.byte	0x5b, 0x63, 0x75, 0x64, 0x61, 0x5d, 0x20, 0x64, 0x65, 0x76, 0x5f, 0x64, 0x61, 0x74, 0x61, 0x33
        /*0010*/ 	.byte	0x20, 0x61, 0x64, 0x64, 0x72, 0x3a, 0x20, 0x25, 0x70, 0x0a, 0x00
	.type		$str,@object
	.size		$str,($str$1 - $str)
$str:
        /*001b*/ 	.byte	0x5b, 0x63, 0x75, 0x64, 0x61, 0x5d, 0x20, 0x64, 0x65, 0x76, 0x5f, 0x64, 0x61, 0x74, 0x61, 0x31
        /*002b*/ 	.byte	0x20, 0x61, 0x64, 0x64, 0x72, 0x3a, 0x20, 0x25, 0x70, 0x0a, 0x00
	.type		$str$1,@object
	.size		$str$1,(.L_1 - $str$1)
$str$1:
        /*0036*/ 	.byte	0x5b, 0x63, 0x75, 0x64, 0x61, 0x5d, 0x20, 0x64, 0x65, 0x76, 0x5f, 0x64, 0x61, 0x74, 0x61, 0x32
        /*0046*/ 	.byte	0x20, 0x61, 0x64, 0x64, 0x72, 0x3a, 0x20, 0x25, 0x70, 0x0a, 0x00
.L_1:


//--------------------- .nv.shared.reserved.0     --------------------------
	.section	.nv.shared.reserved.0,"aw",@nobits
	.weak		__nv_reservedSMEM_offset_0_alias
	.size		__nv_reservedSMEM_offset_0_alias, 0, 64
	.other		__nv_reservedSMEM_offset_0_alias,@"STO_CUDA_RESERVED_SHARED STV_DEFAULT"
__nv_reservedSMEM_offset_0_alias:
	.zero		0
	.zero		64


//--------------------- .nv.constant0._Z4testPiS_S_ --------------------------
	.section	.nv.constant0._Z4testPiS_S_,"a",@progbits
	.sectionflags	@""
	.align	4
.nv.constant0._Z4testPiS_S_:
	.zero		920


//--------------------- SYMBOLS --------------------------

	.type		.nv.reservedSmem.offset0,@object
	.size		.nv.reservedSmem.offset0,0x4
	.type		vprintf,@function
